	.headerflags	@"EF_CUDA_TEXMODE_UNIFIED EF_CUDA_64BIT_ADDRESS EF_CUDA_ACCELERATORS EF_CUDA_SM90 EF_CUDA_VIRTUAL_SM(EF_CUDA_SM90)"
	.elftype	@"ET_EXEC"


//--------------------- .nv.info                  --------------------------
	.section	.nv.info,"",@"SHT_CUDA_INFO"
	.align	4


	//----- nvinfo : EIATTR_REGCOUNT
	.align		4
        /*0000*/ 	.byte	0x04, 0x2f
        /*0002*/ 	.short	(.L_1 - .L_0)
	.align		4
.L_0:
        /*0004*/ 	.word	index@(triton_poi_fused_cat_0)
        /*0008*/ 	.word	0x0000000e


	//----- nvinfo : EIATTR_MIN_STACK_SIZE
	.align		4
.L_1:
        /*000c*/ 	.byte	0x04, 0x12
        /*000e*/ 	.short	(.L_3 - .L_2)
	.align		4
.L_2:
        /*0010*/ 	.word	index@(triton_poi_fused_cat_0)
        /*0014*/ 	.word	0x00000000


	//----- nvinfo : EIATTR_FRAME_SIZE
	.align		4
.L_3:
        /*0018*/ 	.byte	0x04, 0x11
        /*001a*/ 	.short	(.L_5 - .L_4)
	.align		4
.L_4:
        /*001c*/ 	.word	index@(triton_poi_fused_cat_0)
        /*0020*/ 	.word	0x00000000


	//----- nvinfo : EIATTR_MIN_STACK_SIZE
	.align		4
.L_5:
        /*0024*/ 	.byte	0x04, 0x12
        /*0026*/ 	.short	(.L_7 - .L_6)
	.align		4
.L_6:
        /*0028*/ 	.word	index@(triton_poi_fused_cat_0)
        /*002c*/ 	.word	0x00000000
.L_7:


//--------------------- .nv.info.triton_poi_fused_cat_0 --------------------------
	.section	.nv.info.triton_poi_fused_cat_0,"",@"SHT_CUDA_INFO"
	.sectionflags	@""
	.align	4


	//----- nvinfo : EIATTR_CUDA_API_VERSION
	.align		4
        /*0000*/ 	.byte	0x04, 0x37
        /*0002*/ 	.short	(.L_9 - .L_8)
.L_8:
        /*0004*/ 	.word	0x0000007c


	//----- nvinfo : EIATTR_KPARAM_INFO
	.align		4
.L_9:
        /*0008*/ 	.byte	0x04, 0x17
        /*000a*/ 	.short	(.L_11 - .L_10)
.L_10:
        /*000c*/ 	.word	0x00000000
        /*0010*/ 	.short	0x0003
        /*0012*/ 	.short	0x0018
        /*0014*/ 	.byte	0x00, 0xf0, 0x11, 0x00


	//----- nvinfo : EIATTR_KPARAM_INFO
	.align		4
.L_11:
        /*0018*/ 	.byte	0x04, 0x17
        /*001a*/ 	.short	(.L_13 - .L_12)
.L_12:
        /*001c*/ 	.word	0x00000000
        /*0020*/ 	.short	0x0002
        /*0022*/ 	.short	0x0010
        /*0024*/ 	.byte	0x00, 0xf4, 0x21, 0x00


	//----- nvinfo : EIATTR_KPARAM_INFO
	.align		4
.L_13:
        /*0028*/ 	.byte	0x04, 0x17
        /*002a*/ 	.short	(.L_15 - .L_14)
.L_14:
        /*002c*/ 	.word	0x00000000
        /*0030*/ 	.short	0x0001
        /*0032*/ 	.short	0x0008
        /*0034*/ 	.byte	0x00, 0xf4, 0x21, 0x00


	//----- nvinfo : EIATTR_KPARAM_INFO
	.align		4
.L_15:
        /*0038*/ 	.byte	0x04, 0x17
        /*003a*/ 	.short	(.L_17 - .L_16)
.L_16:
        /*003c*/ 	.word	0x00000000
        /*0040*/ 	.short	0x0000
        /*0042*/ 	.short	0x0000
        /*0044*/ 	.byte	0x00, 0xf4, 0x21, 0x00


	//----- nvinfo : EIATTR_SPARSE_MMA_MASK
	.align		4
.L_17:
        /*0048*/ 	.byte	0x03, 0x50
        /*004a*/ 	.short	0x0000


	//----- nvinfo : EIATTR_MAXREG_COUNT
	.align		4
        /*004c*/ 	.byte	0x03, 0x1b
        /*004e*/ 	.short	0x00ff


	//----- nvinfo : EIATTR_EXIT_INSTR_OFFSETS
	.align		4
        /*0050*/ 	.byte	0x04, 0x1c
        /*0052*/ 	.short	(.L_19 - .L_18)


	//   ....[0]....
.L_18:
        /*0054*/ 	.word	0x00000240


	//   ....[1]....
        /*0058*/ 	.word	0x00000260


	//----- nvinfo : EIATTR_REQNTID
	.align		4
.L_19:
        /*005c*/ 	.byte	0x04, 0x10
        /*005e*/ 	.short	(.L_21 - .L_20)
.L_20:
        /*0060*/ 	.word	0x00000080
        /*0064*/ 	.word	0x00000001
        /*0068*/ 	.word	0x00000001


	//----- nvinfo : EIATTR_CBANK_PARAM_SIZE
	.align		4
.L_21:
        /*006c*/ 	.byte	0x03, 0x19
        /*006e*/ 	.short	0x001c


	//----- nvinfo : EIATTR_PARAM_CBANK
	.align		4
        /*0070*/ 	.byte	0x04, 0x0a
        /*0072*/ 	.short	(.L_23 - .L_22)
	.align		4
.L_22:
        /*0074*/ 	.word	index@(.nv.constant0.triton_poi_fused_cat_0)
        /*0078*/ 	.short	0x0210
        /*007a*/ 	.short	0x001c


	//----- nvinfo : EIATTR_SW_WAR
	.align		4
.L_23:
        /*007c*/ 	.byte	0x04, 0x36
        /*007e*/ 	.short	(.L_25 - .L_24)
.L_24:
        /*0080*/ 	.word	0x00000008
.L_25:


//--------------------- .nv.callgraph             --------------------------
	.section	.nv.callgraph,"",@"SHT_CUDA_CALLGRAPH"
	.align	4
	.sectionentsize	8
	.align		4
        /*0000*/ 	.word	0x00000000
	.align		4
        /*0004*/ 	.word	0xffffffff
	.align		4
        /*0008*/ 	.word	0x00000000
	.align		4
        /*000c*/ 	.word	0xfffffffe
	.align		4
        /*0010*/ 	.word	0x00000000
	.align		4
        /*0014*/ 	.word	0xfffffffd
	.align		4
        /*0018*/ 	.word	0x00000000
	.align		4
        /*001c*/ 	.word	0xfffffffc


//--------------------- .text.triton_poi_fused_cat_0 --------------------------
	.section	.text.triton_poi_fused_cat_0,"ax",@progbits
	.align	128
        .global         triton_poi_fused_cat_0
        .type           triton_poi_fused_cat_0,@function
        .size           triton_poi_fused_cat_0,(.L_x_1 - triton_poi_fused_cat_0)
        .other          triton_poi_fused_cat_0,@"STO_CUDA_ENTRY STV_DEFAULT"
triton_poi_fused_cat_0:
.text.triton_poi_fused_cat_0:
[----:B------:R-:W0:Y:S02]  /*0000*/  LDC R1, c[0x0][0x28] ;  /* 0x00000a00ff017b82 */ /* 0x000e240000000800 */
[----:B------:R-:W1:Y:S01]  /*0010*/  S2R R0, SR_TID.X ;  /* 0x0000000000007919 */ /* 0x000e620000002100 */
[----:B------:R-:W2:Y:S01]  /*0020*/  LDC.64 R4, c[0x0][0x210] ;  /* 0x00008400ff047b82 */ /* 0x000ea20000000a00 */
[----:B------:R-:W-:Y:S01]  /*0030*/  ULDC.64 UR4, c[0x0][0x208] ;  /* 0x0000820000047ab9 */ /* 0x000fe20000000a00 */
[----:B------:R-:W3:Y:S01]  /*0040*/  S2R R3, SR_CTAID.X ;  /* 0x0000000000037919 */ /* 0x000ee20000002500 */
[----:B-1----:R-:W-:Y:S02]  /*0050*/  LOP3.LUT R0, R0, 0x7f, RZ, 0xc0, !PT ;  /* 0x0000007f00007812 */ /* 0x002fe400078ec0ff */
[----:B---3--:R-:W-:-:S03]  /*0060*/  SHF.R.S32.HI R8, RZ, 0x18, R3 ;  /* 0x00000018ff087819 */ /* 0x008fc60000011403 */
[----:B------:R-:W-:Y:S02]  /*0070*/  IMAD R9, R3, 0x80, R0 ;  /* 0x0000008003097824 */ /* 0x000fe400078e0200 */
[----:B------:R-:W1:Y:S01]  /*0080*/  LDC.64 R2, c[0x0][0x218] ;  /* 0x00008600ff027b82 */ /* 0x000e620000000a00 */
[----:B------:R-:W-:Y:S02]  /*0090*/  SGXT R8, R8, 0x1 ;  /* 0x000000010808781a */ /* 0x000fe40000000200 */
[----:B------:R-:W-:Y:S02]  /*00a0*/  SHF.R.S32.HI R0, RZ, 0x1f, R9 ;  /* 0x0000001fff007819 */ /* 0x000fe40000011409 */
[-C--:B------:R-:W-:Y:S02]  /*00b0*/  LEA.HI R8, R8, R9.reuse, RZ, 0x5 ;  /* 0x0000000908087211 */ /* 0x080fe400078f28ff */
[----:B------:R-:W-:Y:S02]  /*00c0*/  LEA.HI R0, R0, R9, RZ, 0x2 ;  /* 0x0000000900007211 */ /* 0x000fe400078f10ff */
[----:B------:R-:W-:Y:S01]  /*00d0*/  SHF.R.S32.HI R11, RZ, 0x5, R8 ;  /* 0x00000005ff0b7819 */ /* 0x000fe20000011408 */
[----:B------:R-:W-:Y:S01]  /*00e0*/  IMAD.MOV.U32 R8, RZ, RZ, RZ ;  /* 0x000000ffff087224 */ /* 0x000fe200078e00ff */
[----:B------:R-:W-:-:S02]  /*00f0*/  SHF.R.S32.HI R6, RZ, 0x2, R0 ;  /* 0x00000002ff067819 */ /* 0x000fc40000011400 */
[----:B------:R-:W-:Y:S02]  /*0100*/  LOP3.LUT R0, R0, 0x3ffffffc, RZ, 0xc0, !PT ;  /* 0x3ffffffc00007812 */ /* 0x000fe400078ec0ff */
[----:B------:R-:W-:Y:S02]  /*0110*/  LEA.HI R7, R6, R6, RZ, 0x3 ;  /* 0x0000000606077211 */ /* 0x000fe400078f18ff */
[C---:B------:R-:W-:Y:S01]  /*0120*/  ISETP.GE.AND P2, PT, R9.reuse, 0x80, PT ;  /* 0x000000800900780c */ /* 0x040fe20003f46270 */
[----:B------:R-:W-:Y:S01]  /*0130*/  IMAD.IADD R0, R9, 0x1, -R0 ;  /* 0x0000000109007824 */ /* 0x000fe200078e0a00 */
[----:B------:R-:W-:-:S03]  /*0140*/  LOP3.LUT R7, R7, 0xfffffff8, RZ, 0xc0, !PT ;  /* 0xfffffff807077812 */ /* 0x000fc600078ec0ff */
[----:B------:R-:W-:Y:S02]  /*0150*/  IMAD R0, R11, 0x4, R0 ;  /* 0x000000040b007824 */ /* 0x000fe400078e0200 */
[----:B------:R-:W-:-:S04]  /*0160*/  IMAD.IADD R7, R6, 0x1, -R7 ;  /* 0x0000000106077824 */ /* 0x000fc800078e0a07 */
[----:B------:R-:W-:Y:S01]  /*0170*/  IMAD.U32 R11, R0, 0x4, R7 ;  /* 0x00000004000b7824 */ /* 0x000fe200078e0007 */
[C---:B------:R-:W-:Y:S01]  /*0180*/  ISETP.GE.AND P3, PT, R7.reuse, 0x4, PT ;  /* 0x000000040700780c */ /* 0x040fe20003f66270 */
[----:B------:R-:W-:Y:S01]  /*0190*/  IMAD.MOV.U32 R0, RZ, RZ, RZ ;  /* 0x000000ffff007224 */ /* 0x000fe200078e00ff */
[----:B------:R-:W-:Y:S01]  /*01a0*/  ISETP.GT.AND P1, PT, R7, 0x3, !P2 ;  /* 0x000000030700780c */ /* 0x000fe20005724270 */
[----:B--2---:R-:W-:Y:S01]  /*01b0*/  IMAD.WIDE R4, R11, 0x4, R4 ;  /* 0x000000040b047825 */ /* 0x004fe200078e0204 */
[----:B------:R-:W-:Y:S01]  /*01c0*/  ISETP.LT.AND P0, PT, R9, 0x80, !P3 ;  /* 0x000000800900780c */ /* 0x000fe20005f01270 */
[----:B------:R-:W2:Y:S02]  /*01d0*/  LDC.64 R6, c[0x0][0x220] ;  /* 0x00008800ff067b82 */ /* 0x000ea40000000a00 */
[----:B-1----:R-:W-:-:S08]  /*01e0*/  IMAD.WIDE R2, R11, 0x4, R2 ;  /* 0x000000040b027825 */ /* 0x002fd000078e0202 */
[----:B------:R-:W3:Y:S04]  /*01f0*/  @P1 LDG.E.EL R8, desc[UR4][R2.64+-0x10] ;  /* 0xfffff00402081981 */ /* 0x000ee8000c2e1900 */
[----:B------:R-:W4:Y:S01]  /*0200*/  @P0 LDG.E.EL R0, desc[UR4][R4.64] ;  /* 0x0000000404000981 */ /* 0x000f22000c2e1900 */
[----:B--2---:R-:W-:Y:S01]  /*0210*/  IMAD.WIDE R6, R9, 0x4, R6 ;  /* 0x0000000409067825 */ /* 0x004fe200078e0206 */
[----:B----4-:R-:W-:Y:S02]  /*0220*/  SEL R11, R0, RZ, P0 ;  /* 0x000000ff000b7207 */ /* 0x010fe40000000000 */
[----:B---3--:R-:W-:Y:S01]  /*0230*/  @P3 SEL R11, R8, RZ, P1 ;  /* 0x000000ff080b3207 */ /* 0x008fe20000800000 */
[----:B------:R-:W-:Y:S06]  /*0240*/  @P2 EXIT ;  /* 0x000000000000294d */ /* 0x000fec0003800000 */
[----:B------:R-:W-:Y:S01]  /*0250*/  STG.E desc[UR4][R6.64], R11 ;  /* 0x0000000b06007986 */ /* 0x000fe2000c101904 */
[----:B------:R-:W-:Y:S05]  /*0260*/  EXIT ;  /* 0x000000000000794d */ /* 0x000fea0003800000 */
.L_x_0:
[----:B------:R-:W-:-:S00]  /*0270*/  BRA `(.L_x_0) ;  /* 0xfffffffc00fc7947 */ /* 0x000fc0000383ffff */
[----:B------:R-:W-:-:S00]  /*0280*/  NOP ;  /* 0x0000000000007918 */ /* 0x000fc00000000000 */
[----:B------:R-:W-:-:S00]  /*0290*/  NOP ;  /* 0x0000000000007918 */ /* 0x000fc00000000000 */
[----:B------:R-:W-:-:S00]  /*02a0*/  NOP ;  /* 0x0000000000007918 */ /* 0x000fc00000000000 */
[----:B------:R-:W-:-:S00]  /*02b0*/  NOP ;  /* 0x0000000000007918 */ /* 0x000fc00000000000 */
[----:B------:R-:W-:-:S00]  /*02c0*/  NOP ;  /* 0x0000000000007918 */ /* 0x000fc00000000000 */
[----:B------:R-:W-:-:S00]  /*02d0*/  NOP ;  /* 0x0000000000007918 */ /* 0x000fc00000000000 */
[----:B------:R-:W-:-:S00]  /*02e0*/  NOP ;  /* 0x0000000000007918 */ /* 0x000fc00000000000 */
[----:B------:R-:W-:-:S00]  /*02f0*/  NOP ;  /* 0x0000000000007918 */ /* 0x000fc00000000000 */
.L_x_1:


//--------------------- .nv.constant0.triton_poi_fused_cat_0 --------------------------
	.section	.nv.constant0.triton_poi_fused_cat_0,"a",@progbits
	.sectionflags	@""
	.align	4
.nv.constant0.triton_poi_fused_cat_0:
	.zero		556
